//
// Generated by NVIDIA NVVM Compiler
//
// Compiler Build ID: CL-36424714
// Cuda compilation tools, release 13.0, V13.0.88
// Based on NVVM 20.0.0
//

.version 9.0
.target sm_100
.address_size 64

	// .globl	_Z9reductioniPfS_
// _ZZ9reductioniPfS_E10smem_array has been demoted

.visible .entry _Z9reductioniPfS_(
	.param .u32 _Z9reductioniPfS__param_0,
	.param .u64 .ptr .align 1 _Z9reductioniPfS__param_1,
	.param .u64 .ptr .align 1 _Z9reductioniPfS__param_2
)
{
	.reg .pred 	%p<6>;
	.reg .b32 	%r<16>;
	.reg .b32 	%f<7>;
	.reg .b64 	%rd<7>;
	// demoted variable
	.shared .align 4 .b8 _ZZ9reductioniPfS_E10smem_array[4096];
	ld.param.u32 	%r7, [_Z9reductioniPfS__param_0];
	ld.param.u64 	%rd2, [_Z9reductioniPfS__param_1];
	ld.param.u64 	%rd3, [_Z9reductioniPfS__param_2];
	cvta.to.global.u64 	%rd1, %rd3;
	mov.b32 	%r8, 0;
	st.global.u32 	[%rd1], %r8;
	mov.u32 	%r1, %tid.x;
	mov.u32 	%r9, %ctaid.x;
	mov.u32 	%r15, %ntid.x;
	mad.lo.s32 	%r3, %r9, %r15, %r1;
	setp.ge.s32 	%p1, %r3, %r7;
	shl.b32 	%r10, %r1, 2;
	mov.u32 	%r11, _ZZ9reductioniPfS_E10smem_array;
	add.s32 	%r4, %r11, %r10;
	@%p1 bra 	$L__BB0_2;
	cvta.to.global.u64 	%rd4, %rd2;
	mul.wide.s32 	%rd5, %r3, 4;
	add.s64 	%rd6, %rd4, %rd5;
	ld.global.f32 	%f1, [%rd6];
	st.shared.f32 	[%r4], %f1;
	bra.uni 	$L__BB0_3;
$L__BB0_2:
	mov.b32 	%r12, 0;
	st.shared.u32 	[%r4], %r12;
$L__BB0_3:
	setp.lt.u32 	%p2, %r15, 2;
	@%p2 bra 	$L__BB0_7;
$L__BB0_4:
	shr.u32 	%r6, %r15, 1;
	bar.sync 	0;
	setp.ge.u32 	%p3, %r1, %r6;
	@%p3 bra 	$L__BB0_6;
	shl.b32 	%r13, %r6, 2;
	add.s32 	%r14, %r4, %r13;
	ld.shared.f32 	%f2, [%r14];
	ld.shared.f32 	%f3, [%r4];
	add.f32 	%f4, %f2, %f3;
	st.shared.f32 	[%r4], %f4;
$L__BB0_6:
	setp.gt.u32 	%p4, %r15, 3;
	mov.u32 	%r15, %r6;
	@%p4 bra 	$L__BB0_4;
$L__BB0_7:
	setp.ne.s32 	%p5, %r1, 0;
	@%p5 bra 	$L__BB0_9;
	ld.shared.f32 	%f5, [_ZZ9reductioniPfS_E10smem_array];
	atom.global.add.f32 	%f6, [%rd1], %f5;
$L__BB0_9:
	ret;

}


// ===== COMPILED SASS (sm_100) =====

	.target	sm_100

	.elftype	@"ET_EXEC"


//--------------------- .note.nv.tkinfo           --------------------------
	.section	.note.nv.tkinfo,"",@"SHT_NOTE"
	.sectionflags	@"SHF_NOTE_NV_TKINFO"
	.tkinfo
        /*0018*/ 	.word	0x00000002
        /*0030*/ 	.string	""
        /*0030*/ 	.string	"ptxas"
        /*0030*/ 	.string	"Cuda compilation tools, release 13.0, V13.0.88"
        /*0030*/ 	.string	"Build cuda_13.0.r13.0/compiler.36424714_0"
        /*0030*/ 	.string	"-arch sm_100 -m 64 "



//--------------------- .note.nv.cuinfo           --------------------------
	.section	.note.nv.cuinfo,"",@"SHT_NOTE"
	.sectionflags	@"SHF_NOTE_NV_CUINFO"
        /*0018*/ 	.short	0x0002
        /*001a*/ 	.short	0x0064
        /*001c*/ 	.short	0x0082
	.zero		2


//--------------------- .nv.info                  --------------------------
	.section	.nv.info,"",@"SHT_CUDA_INFO"
	.align	4


	//----- nvinfo : EIATTR_REGCOUNT
	.align		4
        /*0000*/ 	.byte	0x04, 0x2f
        /*0002*/ 	.short	(.L_1 - .L_0)
	.align		4
.L_0:
        /*0004*/ 	.word	index@(_Z9reductioniPfS_)
        /*0008*/ 	.word	0x0000000c


	//----- nvinfo : EIATTR_FRAME_SIZE
	.align		4
.L_1:
        /*000c*/ 	.byte	0x04, 0x11
        /*000e*/ 	.short	(.L_3 - .L_2)
	.align		4
.L_2:
        /*0010*/ 	.word	index@(_Z9reductioniPfS_)
        /*0014*/ 	.word	0x00000000


	//----- nvinfo : EIATTR_MIN_STACK_SIZE
	.align		4
.L_3:
        /*0018*/ 	.byte	0x04, 0x12
        /*001a*/ 	.short	(.L_5 - .L_4)
	.align		4
.L_4:
        /*001c*/ 	.word	index@(_Z9reductioniPfS_)
        /*0020*/ 	.word	0x00000000
.L_5:


//--------------------- .nv.compat                --------------------------
	.section	.nv.compat,"",@"SHT_CUDA_COMPAT_INFO"
	.align	4
        /*0000*/ 	.byte	0x02, 0x09, 0x00, 0x00, 0x02, 0x02, 0x01, 0x00, 0x02, 0x05, 0x05, 0x00, 0x03, 0x07, 0x01, 0x01
        /*0010*/ 	.byte	0x02, 0x03, 0x00, 0x00, 0x02, 0x06, 0x01, 0x00, 0x04, 0x0b, 0x08, 0x00, 0x09, 0x00, 0x00, 0x00
        /*0020*/ 	.byte	0x00, 0x00, 0x00, 0x00


//--------------------- .nv.info._Z9reductioniPfS_ --------------------------
	.section	.nv.info._Z9reductioniPfS_,"",@"SHT_CUDA_INFO"
	.sectionflags	@""
	.align	4


	//----- nvinfo : EIATTR_CUDA_API_VERSION
	.align		4
        /*0000*/ 	.byte	0x04, 0x37
        /*0002*/ 	.short	(.L_7 - .L_6)
.L_6:
        /*0004*/ 	.word	0x00000082


	//----- nvinfo : EIATTR_KPARAM_INFO
	.align		4
.L_7:
        /*0008*/ 	.byte	0x04, 0x17
        /*000a*/ 	.short	(.L_9 - .L_8)
.L_8:
        /*000c*/ 	.word	0x00000000
        /*0010*/ 	.short	0x0002
        /*0012*/ 	.short	0x0010
        /*0014*/ 	.byte	0x00, 0xf5, 0x21, 0x00


	//----- nvinfo : EIATTR_KPARAM_INFO
	.align		4
.L_9:
        /*0018*/ 	.byte	0x04, 0x17
        /*001a*/ 	.short	(.L_11 - .L_10)
.L_10:
        /*001c*/ 	.word	0x00000000
        /*0020*/ 	.short	0x0001
        /*0022*/ 	.short	0x0008
        /*0024*/ 	.byte	0x00, 0xf5, 0x21, 0x00


	//----- nvinfo : EIATTR_KPARAM_INFO
	.align		4
.L_11:
        /*0028*/ 	.byte	0x04, 0x17
        /*002a*/ 	.short	(.L_13 - .L_12)
.L_12:
        /*002c*/ 	.word	0x00000000
        /*0030*/ 	.short	0x0000
        /*0032*/ 	.short	0x0000
        /*0034*/ 	.byte	0x00, 0xf0, 0x11, 0x00


	//----- nvinfo : EIATTR_SPARSE_MMA_MASK
	.align		4
.L_13:
        /*0038*/ 	.byte	0x03, 0x50
        /*003a*/ 	.short	0x0000


	//----- nvinfo : EIATTR_MAXREG_COUNT
	.align		4
        /*003c*/ 	.byte	0x03, 0x1b
        /*003e*/ 	.short	0x00ff


	//----- nvinfo : EIATTR_NUM_BARRIERS
	.align		4
        /*0040*/ 	.byte	0x02, 0x4c
        /*0042*/ 	.byte	0x01
	.zero		1


	//----- nvinfo : EIATTR_MERCURY_ISA_VERSION
	.align		4
        /*0044*/ 	.byte	0x03, 0x5f
        /*0046*/ 	.short	0x0101


	//----- nvinfo : EIATTR_VRC_CTA_INIT_COUNT
	.align		4
        /*0048*/ 	.byte	0x02, 0x4a
	.zero		1
	.zero		1


	//----- nvinfo : EIATTR_EXIT_INSTR_OFFSETS
	.align		4
        /*004c*/ 	.byte	0x04, 0x1c
        /*004e*/ 	.short	(.L_15 - .L_14)


	//   ....[0]....
.L_14:
        /*0050*/ 	.word	0x00000210


	//   ....[1]....
        /*0054*/ 	.word	0x00000280


	//----- nvinfo : EIATTR_CBANK_PARAM_SIZE
	.align		4
.L_15:
        /*0058*/ 	.byte	0x03, 0x19
        /*005a*/ 	.short	0x0018


	//----- nvinfo : EIATTR_PARAM_CBANK
	.align		4
        /*005c*/ 	.byte	0x04, 0x0a
        /*005e*/ 	.short	(.L_17 - .L_16)
	.align		4
.L_16:
        /*0060*/ 	.word	index@(.nv.constant0._Z9reductioniPfS_)
        /*0064*/ 	.short	0x0380
        /*0066*/ 	.short	0x0018


	//----- nvinfo : EIATTR_SW_WAR
	.align		4
.L_17:
        /*0068*/ 	.byte	0x04, 0x36
        /*006a*/ 	.short	(.L_19 - .L_18)
.L_18:
        /*006c*/ 	.word	0x00000008
.L_19:


//--------------------- .nv.callgraph             --------------------------
	.section	.nv.callgraph,"",@"SHT_CUDA_CALLGRAPH"
	.align	4
	.sectionentsize	8
	.align		4
        /*0000*/ 	.word	0x00000000
	.align		4
        /*0004*/ 	.word	0xffffffff
	.align		4
        /*0008*/ 	.word	0x00000000
	.align		4
        /*000c*/ 	.word	0xfffffffe
	.align		4
        /*0010*/ 	.word	0x00000000
	.align		4
        /*0014*/ 	.word	0xfffffffd
	.align		4
        /*0018*/ 	.word	0x00000000
	.align		4
        /*001c*/ 	.word	0xfffffffc


//--------------------- .text._Z9reductioniPfS_   --------------------------
	.section	.text._Z9reductioniPfS_,"ax",@progbits
	.align	128
        .global         _Z9reductioniPfS_
        .type           _Z9reductioniPfS_,@function
        .size           _Z9reductioniPfS_,(.L_x_3 - _Z9reductioniPfS_)
        .other          _Z9reductioniPfS_,@"STO_CUDA_ENTRY STV_DEFAULT"
_Z9reductioniPfS_:
.text._Z9reductioniPfS_:
[----:B------:R-:W-:Y:S01]  /*0000*/  LDC R1, c[0x0][0x37c] ;  /* 0x0000df00ff017b82 */ /* 0x000fe20000000800 */
[----:B------:R-:W0:Y:S07]  /*0010*/  S2R R9, SR_TID.X ;  /* 0x0000000000097919 */ /* 0x000e2e0000002100 */
[----:B------:R-:W0:Y:S01]  /*0020*/  S2UR UR4, SR_CTAID.X ;  /* 0x00000000000479c3 */ /* 0x000e220000002500 */
[----:B------:R-:W1:Y:S01]  /*0030*/  LDCU UR5, c[0x0][0x380] ;  /* 0x00007000ff0577ac */ /* 0x000e620008000800 */
[----:B------:R-:W2:Y:S06]  /*0040*/  LDCU.64 UR6, c[0x0][0x358] ;  /* 0x00006b00ff0677ac */ /* 0x000eac0008000a00 */
[----:B------:R-:W0:Y:S08]  /*0050*/  LDC R6, c[0x0][0x360] ;  /* 0x0000d800ff067b82 */ /* 0x000e300000000800 */
[----:B------:R-:W2:Y:S01]  /*0060*/  LDC.64 R2, c[0x0][0x390] ;  /* 0x0000e400ff027b82 */ /* 0x000ea20000000a00 */
[----:B0-----:R-:W-:-:S05]  /*0070*/  IMAD R7, R6, UR4, R9 ;  /* 0x0000000406077c24 */ /* 0x001fca000f8e0209 */
[----:B-1----:R-:W-:Y:S01]  /*0080*/  ISETP.GE.AND P1, PT, R7, UR5, PT ;  /* 0x0000000507007c0c */ /* 0x002fe2000bf26270 */
[----:B--2---:R0:W-:-:S12]  /*0090*/  STG.E desc[UR6][R2.64], RZ ;  /* 0x000000ff02007986 */ /* 0x0041d8000c101906 */
[----:B------:R-:W1:Y:S02]  /*00a0*/  @!P1 LDC.64 R4, c[0x0][0x388] ;  /* 0x0000e200ff049b82 */ /* 0x000e640000000a00 */
[----:B-1----:R-:W-:-:S06]  /*00b0*/  @!P1 IMAD.WIDE R4, R7, 0x4, R4 ;  /* 0x0000000407049825 */ /* 0x002fcc00078e0204 */
[----:B------:R-:W2:Y:S01]  /*00c0*/  @!P1 LDG.E R5, desc[UR6][R4.64] ;  /* 0x0000000604059981 */ /* 0x000ea2000c1e1900 */
[----:B------:R-:W1:Y:S01]  /*00d0*/  S2UR UR5, SR_CgaCtaId ;  /* 0x00000000000579c3 */ /* 0x000e620000008800 */
[----:B------:R-:W-:Y:S01]  /*00e0*/  UMOV UR4, 0x400 ;  /* 0x0000040000047882 */ /* 0x000fe20000000000 */
[----:B------:R-:W-:Y:S02]  /*00f0*/  ISETP.GE.U32.AND P2, PT, R6, 0x2, PT ;  /* 0x000000020600780c */ /* 0x000fe40003f46070 */
[----:B------:R-:W-:Y:S01]  /*0100*/  ISETP.NE.AND P0, PT, R9, RZ, PT ;  /* 0x000000ff0900720c */ /* 0x000fe20003f05270 */
[----:B-1----:R-:W-:-:S06]  /*0110*/  ULEA UR4, UR5, UR4, 0x18 ;  /* 0x0000000405047291 */ /* 0x002fcc000f8ec0ff */
[----:B------:R-:W-:-:S05]  /*0120*/  LEA R0, R9, UR4, 0x2 ;  /* 0x0000000409007c11 */ /* 0x000fca000f8e10ff */
[----:B--2---:R0:W-:Y:S04]  /*0130*/  @!P1 STS [R0], R5 ;  /* 0x0000000500009388 */ /* 0x0041e80000000800 */
[----:B------:R0:W-:Y:S01]  /*0140*/  @P1 STS [R0], RZ ;  /* 0x000000ff00001388 */ /* 0x0001e20000000800 */
[----:B------:R-:W-:Y:S05]  /*0150*/  @!P2 BRA `(.L_x_0) ;  /* 0x00000000002ca947 */ /* 0x000fea0003800000 */
.L_x_1:
[----:B------:R-:W-:Y:S01]  /*0160*/  BAR.SYNC.DEFER_BLOCKING 0x0 ;  /* 0x0000000000007b1d */ /* 0x000fe20000010000 */
[----:B------:R-:W-:-:S04]  /*0170*/  SHF.R.U32.HI R4, RZ, 0x1, R6 ;  /* 0x00000001ff047819 */ /* 0x000fc80000011606 */
[----:B------:R-:W-:-:S13]  /*0180*/  ISETP.GE.U32.AND P1, PT, R9, R4, PT ;  /* 0x000000040900720c */ /* 0x000fda0003f26070 */
[----:B0-----:R-:W-:Y:S01]  /*0190*/  @!P1 IMAD R2, R4, 0x4, R0 ;  /* 0x0000000404029824 */ /* 0x001fe200078e0200 */
[----:B------:R-:W-:Y:S05]  /*01a0*/  @!P1 LDS R3, [R0] ;  /* 0x0000000000039984 */ /* 0x000fea0000000800 */
[----:B------:R-:W0:Y:S02]  /*01b0*/  @!P1 LDS R2, [R2] ;  /* 0x0000000002029984 */ /* 0x000e240000000800 */
[----:B0-----:R-:W-:-:S05]  /*01c0*/  @!P1 FADD R3, R2, R3 ;  /* 0x0000000302039221 */ /* 0x001fca0000000000 */
[----:B------:R1:W-:Y:S01]  /*01d0*/  @!P1 STS [R0], R3 ;  /* 0x0000000300009388 */ /* 0x0003e20000000800 */
[----:B------:R-:W-:Y:S01]  /*01e0*/  ISETP.GT.U32.AND P1, PT, R6, 0x3, PT ;  /* 0x000000030600780c */ /* 0x000fe20003f24070 */
[----:B------:R-:W-:-:S12]  /*01f0*/  IMAD.MOV.U32 R6, RZ, RZ, R4 ;  /* 0x000000ffff067224 */ /* 0x000fd800078e0004 */
[----:B-1----:R-:W-:Y:S05]  /*0200*/  @P1 BRA `(.L_x_1) ;  /* 0xfffffffc00d41947 */ /* 0x002fea000383ffff */
.L_x_0:
[----:B------:R-:W-:Y:S05]  /*0210*/  @P0 EXIT ;  /* 0x000000000000094d */ /* 0x000fea0003800000 */
[----:B------:R-:W1:Y:S01]  /*0220*/  S2UR UR5, SR_CgaCtaId ;  /* 0x00000000000579c3 */ /* 0x000e620000008800 */
[----:B------:R-:W-:-:S07]  /*0230*/  UMOV UR4, 0x400 ;  /* 0x0000040000047882 */ /* 0x000fce0000000000 */
[----:B0-----:R-:W0:Y:S01]  /*0240*/  LDC.64 R2, c[0x0][0x390] ;  /* 0x0000e400ff027b82 */ /* 0x001e220000000a00 */
[----:B-1----:R-:W-:-:S09]  /*0250*/  ULEA UR4, UR5, UR4, 0x18 ;  /* 0x0000000405047291 */ /* 0x002fd2000f8ec0ff */
[----:B------:R-:W0:Y:S04]  /*0260*/  LDS R5, [UR4] ;  /* 0x00000004ff057984 */ /* 0x000e280008000800 */
[----:B0-----:R-:W-:Y:S01]  /*0270*/  REDG.E.ADD.F32.FTZ.RN.STRONG.GPU desc[UR6][R2.64], R5 ;  /* 0x00000005020079a6 */ /* 0x001fe2000c12f306 */
[----:B------:R-:W-:Y:S05]  /*0280*/  EXIT ;  /* 0x000000000000794d */ /* 0x000fea0003800000 */
.L_x_2:
[----:B------:R-:W-:-:S00]  /*0290*/  BRA `(.L_x_2) ;  /* 0xfffffffc00fc7947 */ /* 0x000fc0000383ffff */
[----:B------:R-:W-:-:S00]  /*02a0*/  NOP ;  /* 0x0000000000007918 */ /* 0x000fc00000000000 */
        /* <DEDUP_REMOVED lines=13> */
.L_x_3:


//--------------------- .nv.shared._Z9reductioniPfS_ --------------------------
	.section	.nv.shared._Z9reductioniPfS_,"aw",@nobits
	.sectionflags	@""
	.align	4
.nv.shared._Z9reductioniPfS_:
	.zero		5120


//--------------------- .nv.shared.reserved.0     --------------------------
	.section	.nv.shared.reserved.0,"aw",@nobits
	.weak		__nv_reservedSMEM_offset_0_alias
	.size		__nv_reservedSMEM_offset_0_alias, 0, 64
	.other		__nv_reservedSMEM_offset_0_alias,@"STO_CUDA_RESERVED_SHARED STV_DEFAULT"
__nv_reservedSMEM_offset_0_alias:
	.zero		0
	.zero		64


//--------------------- .nv.constant0._Z9reductioniPfS_ --------------------------
	.section	.nv.constant0._Z9reductioniPfS_,"a",@progbits
	.sectionflags	@""
	.align	4
.nv.constant0._Z9reductioniPfS_:
	.zero		920


//--------------------- SYMBOLS --------------------------

	.type		.nv.reservedSmem.offset0,@object
	.size		.nv.reservedSmem.offset0,0x4
	.type		.nv.reservedSmem.cap,@object
	.size		.nv.reservedSmem.cap,0x4
